	.headerflags	@"EF_CUDA_TEXMODE_UNIFIED EF_CUDA_64BIT_ADDRESS EF_CUDA_SM89 EF_CUDA_VIRTUAL_SM(EF_CUDA_SM89)"
	.elftype	@"ET_EXEC"


//--------------------- .nv.info                  --------------------------
	.section	.nv.info,"",@"SHT_CUDA_INFO"
	.align	4


	//----- nvinfo : EIATTR_REGCOUNT
	.align		4
        /*0000*/ 	.byte	0x04, 0x2f
        /*0002*/ 	.short	(.L_1 - .L_0)
	.align		4
.L_0:
        /*0004*/ 	.word	index@(triton__0d1d2d3d4d56789de)
        /*0008*/ 	.word	0x0000001b


	//----- nvinfo : EIATTR_MAX_STACK_SIZE
	.align		4
.L_1:
        /*000c*/ 	.byte	0x04, 0x23
        /*000e*/ 	.short	(.L_3 - .L_2)
	.align		4
.L_2:
        /*0010*/ 	.word	index@(triton__0d1d2d3d4d56789de)
        /*0014*/ 	.word	0x00000000


	//----- nvinfo : EIATTR_MIN_STACK_SIZE
	.align		4
.L_3:
        /*0018*/ 	.byte	0x04, 0x12
        /*001a*/ 	.short	(.L_5 - .L_4)
	.align		4
.L_4:
        /*001c*/ 	.word	index@(triton__0d1d2d3d4d56789de)
        /*0020*/ 	.word	0x00000000


	//----- nvinfo : EIATTR_FRAME_SIZE
	.align		4
.L_5:
        /*0024*/ 	.byte	0x04, 0x11
        /*0026*/ 	.short	(.L_7 - .L_6)
	.align		4
.L_6:
        /*0028*/ 	.word	index@(triton__0d1d2d3d4d56789de)
        /*002c*/ 	.word	0x00000000
.L_7:


//--------------------- .nv.info.triton__0d1d2d3d4d56789de --------------------------
	.section	.nv.info.triton__0d1d2d3d4d56789de,"",@"SHT_CUDA_INFO"
	.align	4


	//----- nvinfo : EIATTR_CUDA_API_VERSION
	.align		4
        /*0000*/ 	.byte	0x04, 0x37
        /*0002*/ 	.short	(.L_9 - .L_8)
.L_8:
        /*0004*/ 	.word	0x0000007b


	//----- nvinfo : EIATTR_PARAM_CBANK
	.align		4
.L_9:
        /*0008*/ 	.byte	0x04, 0x0a
        /*000a*/ 	.short	(.L_11 - .L_10)
	.align		4
.L_10:
        /*000c*/ 	.word	index@(.nv.constant0.triton__0d1d2d3d4d56789de)
        /*0010*/ 	.short	0x0160
        /*0012*/ 	.short	0x003c


	//----- nvinfo : EIATTR_CBANK_PARAM_SIZE
	.align		4
.L_11:
        /*0014*/ 	.byte	0x03, 0x19
        /*0016*/ 	.short	0x003c


	//----- nvinfo : EIATTR_KPARAM_INFO
	.align		4
        /*0018*/ 	.byte	0x04, 0x17
        /*001a*/ 	.short	(.L_13 - .L_12)
.L_12:
        /*001c*/ 	.word	0x00000000
        /*0020*/ 	.short	0x0009
        /*0022*/ 	.short	0x0038
        /*0024*/ 	.byte	0x00, 0xf0, 0x11, 0x00


	//----- nvinfo : EIATTR_KPARAM_INFO
	.align		4
.L_13:
        /*0028*/ 	.byte	0x04, 0x17
        /*002a*/ 	.short	(.L_15 - .L_14)
.L_14:
        /*002c*/ 	.word	0x00000000
        /*0030*/ 	.short	0x0008
        /*0032*/ 	.short	0x0034
        /*0034*/ 	.byte	0x00, 0xf0, 0x11, 0x00


	//----- nvinfo : EIATTR_KPARAM_INFO
	.align		4
.L_15:
        /*0038*/ 	.byte	0x04, 0x17
        /*003a*/ 	.short	(.L_17 - .L_16)
.L_16:
        /*003c*/ 	.word	0x00000000
        /*0040*/ 	.short	0x0007
        /*0042*/ 	.short	0x0030
        /*0044*/ 	.byte	0x00, 0xf0, 0x11, 0x00


	//----- nvinfo : EIATTR_KPARAM_INFO
	.align		4
.L_17:
        /*0048*/ 	.byte	0x04, 0x17
        /*004a*/ 	.short	(.L_19 - .L_18)
.L_18:
        /*004c*/ 	.word	0x00000000
        /*0050*/ 	.short	0x0006
        /*0052*/ 	.short	0x002c
        /*0054*/ 	.byte	0x00, 0xf0, 0x11, 0x00


	//----- nvinfo : EIATTR_KPARAM_INFO
	.align		4
.L_19:
        /*0058*/ 	.byte	0x04, 0x17
        /*005a*/ 	.short	(.L_21 - .L_20)
.L_20:
        /*005c*/ 	.word	0x00000000
        /*0060*/ 	.short	0x0005
        /*0062*/ 	.short	0x0028
        /*0064*/ 	.byte	0x00, 0xf0, 0x11, 0x00


	//----- nvinfo : EIATTR_KPARAM_INFO
	.align		4
.L_21:
        /*0068*/ 	.byte	0x04, 0x17
        /*006a*/ 	.short	(.L_23 - .L_22)
.L_22:
        /*006c*/ 	.word	0x00000000
        /*0070*/ 	.short	0x0004
        /*0072*/ 	.short	0x0020
        /*0074*/ 	.byte	0x00, 0xf0, 0x21, 0x00


	//----- nvinfo : EIATTR_KPARAM_INFO
	.align		4
.L_23:
        /*0078*/ 	.byte	0x04, 0x17
        /*007a*/ 	.short	(.L_25 - .L_24)
.L_24:
        /*007c*/ 	.word	0x00000000
        /*0080*/ 	.short	0x0003
        /*0082*/ 	.short	0x0018
        /*0084*/ 	.byte	0x00, 0xf0, 0x21, 0x00


	//----- nvinfo : EIATTR_KPARAM_INFO
	.align		4
.L_25:
        /*0088*/ 	.byte	0x04, 0x17
        /*008a*/ 	.short	(.L_27 - .L_26)
.L_26:
        /*008c*/ 	.word	0x00000000
        /*0090*/ 	.short	0x0002
        /*0092*/ 	.short	0x0010
        /*0094*/ 	.byte	0x00, 0xf0, 0x21, 0x00


	//----- nvinfo : EIATTR_KPARAM_INFO
	.align		4
.L_27:
        /*0098*/ 	.byte	0x04, 0x17
        /*009a*/ 	.short	(.L_29 - .L_28)
.L_28:
        /*009c*/ 	.word	0x00000000
        /*00a0*/ 	.short	0x0001
        /*00a2*/ 	.short	0x0008
        /*00a4*/ 	.byte	0x00, 0xf0, 0x21, 0x00


	//----- nvinfo : EIATTR_KPARAM_INFO
	.align		4
.L_29:
        /*00a8*/ 	.byte	0x04, 0x17
        /*00aa*/ 	.short	(.L_31 - .L_30)
.L_30:
        /*00ac*/ 	.word	0x00000000
        /*00b0*/ 	.short	0x0000
        /*00b2*/ 	.short	0x0000
        /*00b4*/ 	.byte	0x00, 0xf0, 0x21, 0x00


	//----- nvinfo : EIATTR_MAXREG_COUNT
	.align		4
.L_31:
        /*00b8*/ 	.byte	0x03, 0x1b
        /*00ba*/ 	.short	0x00ff


	//----- nvinfo : EIATTR_COOP_GROUP_MASK_REGIDS
	.align		4
        /*00bc*/ 	.byte	0x04, 0x29
        /*00be*/ 	.short	(.L_33 - .L_32)


	//   ....[0]....
.L_32:
        /*00c0*/ 	.word	0xffffffff


	//   ....[1]....
        /*00c4*/ 	.word	0xffffffff


	//   ....[2]....
        /*00c8*/ 	.word	0xffffffff


	//   ....[3]....
        /*00cc*/ 	.word	0xffffffff


	//   ....[4]....
        /*00d0*/ 	.word	0xffffffff


	//   ....[5]....
        /*00d4*/ 	.word	0xffffffff


	//----- nvinfo : EIATTR_COOP_GROUP_INSTR_OFFSETS
	.align		4
.L_33:
        /*00d8*/ 	.byte	0x04, 0x28
        /*00da*/ 	.short	(.L_35 - .L_34)


	//   ....[0]....
.L_34:
        /*00dc*/ 	.word	0x00000870


	//   ....[1]....
        /*00e0*/ 	.word	0x00000880


	//   ....[2]....
        /*00e4*/ 	.word	0x00000890


	//   ....[3]....
        /*00e8*/ 	.word	0x000008d0


	//   ....[4]....
        /*00ec*/ 	.word	0x00000a20


	//   ....[5]....
        /*00f0*/ 	.word	0x00000a40


	//----- nvinfo : EIATTR_EXIT_INSTR_OFFSETS
	.align		4
.L_35:
        /*00f4*/ 	.byte	0x04, 0x1c
        /*00f6*/ 	.short	(.L_37 - .L_36)


	//   ....[0]....
.L_36:
        /*00f8*/ 	.word	0x00000ba0


	//   ....[1]....
        /*00fc*/ 	.word	0x00000be0


	//----- nvinfo : EIATTR_MAX_THREADS
	.align		4
.L_37:
        /*0100*/ 	.byte	0x04, 0x05
        /*0102*/ 	.short	(.L_39 - .L_38)
.L_38:
        /*0104*/ 	.word	0x00000100
        /*0108*/ 	.word	0x00000001
        /*010c*/ 	.word	0x00000001
.L_39:


//--------------------- .nv.rel.action            --------------------------
	.section	.nv.rel.action,"",@"SHT_CUDA_RELOCINFO"
	.align	8
	.sectionentsize	8
        /*0000*/ 	.byte	0x73, 0x00, 0x00, 0x00, 0x00, 0x00, 0x00, 0x00, 0x00, 0x00, 0x00, 0x11, 0x25, 0x00, 0x05, 0x36


//--------------------- .nv.constant0.triton__0d1d2d3d4d56789de --------------------------
	.section	.nv.constant0.triton__0d1d2d3d4d56789de,"a",@progbits
	.align	4
.nv.constant0.triton__0d1d2d3d4d56789de:
	.zero		412


//--------------------- .text.triton__0d1d2d3d4d56789de --------------------------
	.section	.text.triton__0d1d2d3d4d56789de,"ax",@progbits
	.sectionflags	@"SHF_BARRIERS=1"
	.sectioninfo	@"SHI_REGISTERS=27"
	.align	128
        .global         triton__0d1d2d3d4d56789de
        .type           triton__0d1d2d3d4d56789de,@function
        .size           triton__0d1d2d3d4d56789de,(.L_x_2 - triton__0d1d2d3d4d56789de)
        .other          triton__0d1d2d3d4d56789de,@"STO_CUDA_ENTRY STV_DEFAULT"
triton__0d1d2d3d4d56789de:
.text.triton__0d1d2d3d4d56789de:
[----:B------:R-:W-:-:S02]  /*0000*/  IMAD.MOV.U32 R1, RZ, RZ, c[0x0][0x28] ;  /* 0x00000a00ff017624 */ /* 0x000fc400078e00ff */
[----:B------:R-:W-:Y:S01]  /*0010*/  IABS R6, c[0x0][0x188] ;  /* 0x0000620000067a13 */ /* 0x000fe20000000000 */
[----:B------:R-:W0:Y:S01]  /*0020*/  S2R R9, SR_CTAID.X ;  /* 0x0000000000097919 */ /* 0x000e220000002500 */
[----:B------:R-:W-:Y:S01]  /*0030*/  MOV R12, 0x2 ;  /* 0x00000002000c7802 */ /* 0x000fe20000000f00 */
[----:B------:R-:W-:Y:S01]  /*0040*/  ULDC.64 UR4, c[0x0][0x118] ;  /* 0x0000460000047ab9 */ /* 0x000fe20000000a00 */
[----:B------:R-:W1:Y:S01]  /*0050*/  I2F.RP R3, R6 ;  /* 0x0000000600037306 */ /* 0x000e620000209400 */
[----:B------:R-:W2:Y:S01]  /*0060*/  S2R R2, SR_TID.X ;  /* 0x0000000000027919 */ /* 0x000ea20000002100 */
[----:B------:R-:W-:-:S06]  /*0070*/  PRMT R14, RZ, 0x7610, R14 ;  /* 0x00007610ff0e7816 */ /* 0x000fcc000000000e */
[----:B-1----:R-:W1:Y:S01]  /*0080*/  MUFU.RCP R3, R3 ;  /* 0x0000000300037308 */ /* 0x002e620000001000 */
[----:B0-----:R-:W-:-:S04]  /*0090*/  SHF.L.U32 R9, R9, 0x6, RZ ;  /* 0x0000000609097819 */ /* 0x001fc800000006ff */
[----:B--2---:R-:W-:Y:S02]  /*00a0*/  LOP3.LUT R0, R9, 0x3f, R2, 0xf8, !PT ;  /* 0x0000003f09007812 */ /* 0x004fe400078ef802 */
[----:B-1----:R-:W-:Y:S02]  /*00b0*/  IADD3 R4, R3, 0xffffffe, RZ ;  /* 0x0ffffffe03047810 */ /* 0x002fe40007ffe0ff */
[----:B------:R-:W-:Y:S02]  /*00c0*/  IABS R3, R0 ;  /* 0x0000000000037213 */ /* 0x000fe40000000000 */
[----:B------:R0:W1:Y:S02]  /*00d0*/  F2I.FTZ.U32.TRUNC.NTZ R5, R4 ;  /* 0x0000000400057305 */ /* 0x000064000021f000 */
[----:B0-----:R-:W-:Y:S02]  /*00e0*/  IMAD.MOV.U32 R4, RZ, RZ, RZ ;  /* 0x000000ffff047224 */ /* 0x001fe400078e00ff */
[----:B-1----:R-:W-:-:S04]  /*00f0*/  IMAD.MOV R7, RZ, RZ, -R5 ;  /* 0x000000ffff077224 */ /* 0x002fc800078e0a05 */
[----:B------:R-:W-:-:S04]  /*0100*/  IMAD R7, R7, R6, RZ ;  /* 0x0000000607077224 */ /* 0x000fc800078e02ff */
[----:B------:R-:W-:-:S06]  /*0110*/  IMAD.HI.U32 R5, R5, R7, R4 ;  /* 0x0000000705057227 */ /* 0x000fcc00078e0004 */
[----:B------:R-:W-:-:S05]  /*0120*/  IMAD.HI.U32 R5, R5, R3, RZ ;  /* 0x0000000305057227 */ /* 0x000fca00078e00ff */
[----:B------:R-:W-:-:S05]  /*0130*/  IADD3 R4, -R5, RZ, RZ ;  /* 0x000000ff05047210 */ /* 0x000fca0007ffe1ff */
[----:B------:R-:W-:-:S05]  /*0140*/  IMAD R3, R6, R4, R3 ;  /* 0x0000000406037224 */ /* 0x000fca00078e0203 */
[----:B------:R-:W-:-:S13]  /*0150*/  ISETP.GT.U32.AND P1, PT, R6, R3, PT ;  /* 0x000000030600720c */ /* 0x000fda0003f24070 */
[----:B------:R-:W-:Y:S01]  /*0160*/  @!P1 IMAD.IADD R3, R3, 0x1, -R6 ;  /* 0x0000000103039824 */ /* 0x000fe200078e0a06 */
[----:B------:R-:W-:Y:S02]  /*0170*/  @!P1 IADD3 R5, R5, 0x1, RZ ;  /* 0x0000000105059810 */ /* 0x000fe40007ffe0ff */
[----:B------:R-:W-:Y:S02]  /*0180*/  ISETP.NE.AND P1, PT, RZ, c[0x0][0x188], PT ;  /* 0x00006200ff007a0c */ /* 0x000fe40003f25270 */
[----:B------:R-:W-:Y:S02]  /*0190*/  ISETP.GE.U32.AND P0, PT, R3, R6, PT ;  /* 0x000000060300720c */ /* 0x000fe40003f06070 */
[----:B------:R-:W-:-:S04]  /*01a0*/  LOP3.LUT R3, R0, c[0x0][0x188], RZ, 0x3c, !PT ;  /* 0x0000620000037a12 */ /* 0x000fc800078e3cff */
[----:B------:R-:W-:Y:S02]  /*01b0*/  ISETP.GE.AND P2, PT, R3, RZ, PT ;  /* 0x000000ff0300720c */ /* 0x000fe40003f46270 */
[----:B------:R-:W-:-:S04]  /*01c0*/  SHF.R.U32.HI R3, RZ, 0x6, R2 ;  /* 0x00000006ff037819 */ /* 0x000fc80000011602 */
[----:B------:R-:W-:Y:S02]  /*01d0*/  SGXT.U32 R3, R3, 0x2 ;  /* 0x000000020303781a */ /* 0x000fe40000000000 */
[----:B------:R-:W-:Y:S02]  /*01e0*/  @P0 IADD3 R5, R5, 0x1, RZ ;  /* 0x0000000105050810 */ /* 0x000fe40007ffe0ff */
[----:B------:R-:W-:Y:S01]  /*01f0*/  ISETP.GE.AND P0, PT, R0, c[0x0][0x194], PT ;  /* 0x0000650000007a0c */ /* 0x000fe20003f06270 */
[----:B------:R-:W-:Y:S01]  /*0200*/  IMAD.WIDE.U32 R6, R3, R12, c[0x0][0x168] ;  /* 0x00005a0003067625 */ /* 0x000fe200078e000c */
[----:B------:R-:W-:Y:S02]  /*0210*/  MOV R18, R5 ;  /* 0x0000000500127202 */ /* 0x000fe40000000f00 */
[----:B------:R-:W-:Y:S02]  /*0220*/  MOV R5, c[0x0][0x190] ;  /* 0x0000640000057a02 */ /* 0x000fe40000000f00 */
[----:B------:R-:W2:Y:S01]  /*0230*/  LDG.E.EL.U16 R8, [R6.64] ;  /* 0x0000000406087981 */ /* 0x000ea2000c2e1500 */
[----:B------:R-:W-:Y:S01]  /*0240*/  @!P2 IMAD.MOV R18, RZ, RZ, -R18 ;  /* 0x000000ffff12a224 */ /* 0x000fe200078e0a12 */
[----:B------:R-:W-:Y:S01]  /*0250*/  @!P1 LOP3.LUT R18, RZ, c[0x0][0x188], RZ, 0x33, !PT ;  /* 0x00006200ff129a12 */ /* 0x000fe200078e33ff */
[----:B------:R-:W-:-:S04]  /*0260*/  IMAD R5, R5, c[0x0][0x18c], RZ ;  /* 0x0000630005057a24 */ /* 0x000fc800078e02ff */
[----:B------:R-:W-:Y:S02]  /*0270*/  IMAD R4, R18, 0x140, RZ ;  /* 0x0000014012047824 */ /* 0x000fe400078e02ff */
[----:B------:R-:W-:-:S03]  /*0280*/  IMAD.MOV R18, RZ, RZ, -R18 ;  /* 0x000000ffff127224 */ /* 0x000fc600078e0a12 */
[----:B------:R-:W-:Y:S01]  /*0290*/  LOP3.LUT R17, R3, R4, RZ, 0xfc, !PT ;  /* 0x0000000403117212 */ /* 0x000fe200078efcff */
[----:B------:R-:W-:-:S04]  /*02a0*/  IMAD R4, R18, c[0x0][0x188], R0 ;  /* 0x0000620012047a24 */ /* 0x000fc800078e0200 */
[--C-:B------:R-:W-:Y:S01]  /*02b0*/  IMAD R13, R5, R17, R4.reuse ;  /* 0x00000011050d7224 */ /* 0x100fe200078e0204 */
[----:B------:R-:W-:-:S03]  /*02c0*/  PRMT R4, RZ, 0x7610, R4 ;  /* 0x00007610ff047816 */ /* 0x000fc60000000004 */
[----:B------:R-:W-:-:S04]  /*02d0*/  IMAD.WIDE R10, R13, R12, c[0x0][0x160] ;  /* 0x000058000d0a7625 */ /* 0x000fc800078e020c */
[----:B------:R-:W-:Y:S01]  /*02e0*/  IMAD.WIDE R12, R13, R12, c[0x0][0x170] ;  /* 0x00005c000d0c7625 */ /* 0x000fe200078e020c */
[----:B------:R0:W3:Y:S04]  /*02f0*/  @!P0 LDG.E.EL.U16 R4, [R10.64] ;  /* 0x000000040a048981 */ /* 0x0000e8000c2e1500 */
[----:B------:R1:W4:Y:S01]  /*0300*/  @!P0 LDG.E.EL.U16 R14, [R12.64] ;  /* 0x000000040c0e8981 */ /* 0x000322000c2e1500 */
[----:B------:R-:W-:Y:S02]  /*0310*/  SHF.R.U32.HI R16, RZ, 0x2, R2 ;  /* 0x00000002ff107819 */ /* 0x000fe40000011602 */
[----:B------:R-:W-:Y:S02]  /*0320*/  LOP3.LUT R17, R17, 0x4, RZ, 0xfc, !PT ;  /* 0x0000000411117812 */ /* 0x000fe400078efcff */
[----:B------:R-:W-:-:S04]  /*0330*/  SGXT.U32 R16, R16, 0x6 ;  /* 0x000000061010781a */ /* 0x000fc80000000000 */
[----:B------:R-:W-:Y:S01]  /*0340*/  LOP3.LUT R9, R9, R16, RZ, 0xfc, !PT ;  /* 0x0000001009097212 */ /* 0x000fe200078efcff */
[----:B------:R-:W-:Y:S01]  /*0350*/  IMAD R17, R5, R17, R0 ;  /* 0x0000001105117224 */ /* 0x000fe200078e0200 */
[C---:B-1----:R-:W-:Y:S02]  /*0360*/  LOP3.LUT R13, R2.reuse, 0x3, RZ, 0xc0, !PT ;  /* 0x00000003020d7812 */ /* 0x042fe400078ec0ff */
[----:B0-----:R-:W-:Y:S02]  /*0370*/  LOP3.LUT R10, R2, 0x3f, RZ, 0xc0, !PT ;  /* 0x0000003f020a7812 */ /* 0x001fe400078ec0ff */
[C---:B------:R-:W-:Y:S01]  /*0380*/  ISETP.LT.AND P3, PT, R9.reuse, c[0x0][0x194], PT ;  /* 0x0000650009007a0c */ /* 0x040fe20003f61270 */
[----:B------:R-:W-:Y:S01]  /*0390*/  IMAD R12, R18, c[0x0][0x188], R17 ;  /* 0x00006200120c7a24 */ /* 0x000fe200078e0211 */
[----:B------:R-:W-:Y:S01]  /*03a0*/  ISETP.GE.AND P1, PT, R9, c[0x0][0x194], PT ;  /* 0x0000650009007a0c */ /* 0x000fe20003f26270 */
[----:B------:R-:W-:Y:S02]  /*03b0*/  IMAD R16, R13, 0x41, R16 ;  /* 0x000000410d107824 */ /* 0x000fe400078e0210 */
[----:B------:R-:W-:-:S02]  /*03c0*/  IMAD R17, R3, 0x41, R10 ;  /* 0x0000004103117824 */ /* 0x000fc400078e020a */
[----:B--2---:R-:W-:Y:S01]  /*03d0*/  HADD2.F32 R15, -RZ, R8.H0_H0 ;  /* 0x20000008ff0f7230 */ /* 0x004fe20000004100 */
[----:B---3--:R-:W-:Y:S02]  /*03e0*/  SEL R19, R4, RZ, !P0 ;  /* 0x000000ff04137207 */ /* 0x008fe40004000000 */
[----:B------:R-:W-:Y:S02]  /*03f0*/  IADD3 R4, P2, R6, 0x8, RZ ;  /* 0x0000000806047810 */ /* 0x000fe40007f5e0ff */
[----:B----4-:R-:W-:Y:S01]  /*0400*/  SEL R14, R14, RZ, !P0 ;  /* 0x000000ff0e0e7207 */ /* 0x010fe20004000000 */
[----:B------:R-:W-:Y:S02]  /*0410*/  HADD2.F32 R6, -RZ, R19.H0_H0 ;  /* 0x20000013ff067230 */ /* 0x000fe40000004100 */
[----:B------:R-:W-:Y:S02]  /*0420*/  IMAD.X R11, RZ, RZ, R7, P2 ;  /* 0x000000ffff0b7224 */ /* 0x000fe400010e0607 */
[----:B------:R-:W-:Y:S01]  /*0430*/  HADD2.F32 R7, -RZ, R14.H0_H0 ;  /* 0x2000000eff077230 */ /* 0x000fe20000004100 */
[----:B------:R-:W-:-:S04]  /*0440*/  FADD R6, R6, R15 ;  /* 0x0000000f06067221 */ /* 0x000fc80000000000 */
[----:B------:R-:W-:Y:S01]  /*0450*/  FFMA R6, R7, 0.125, R6 ;  /* 0x3e00000007067823 */ /* 0x000fe20000000006 */
[----:B------:R-:W-:Y:S01]  /*0460*/  CS2R R14, SRZ ;  /* 0x00000000000e7805 */ /* 0x000fe2000001ff00 */
[----:B------:R-:W-:-:S03]  /*0470*/  SEL R19, RZ, 0x3f800000, !P3 ;  /* 0x3f800000ff137807 */ /* 0x000fc60005800000 */
[----:B------:R-:W-:-:S02]  /*0480*/  FSEL R18, R6, RZ, !P0 ;  /* 0x000000ff06127208 */ /* 0x000fc40004000000 */
.L_x_0:
[----:B------:R-:W-:Y:S02]  /*0490*/  MOV R7, 0x2 ;  /* 0x0000000200077802 */ /* 0x000fe40000000f00 */
[----:B------:R-:W-:Y:S02]  /*04a0*/  PRMT R20, RZ, 0x7610, R20 ;  /* 0x00007610ff147816 */ /* 0x000fe40000000014 */
[----:B------:R-:W-:Y:S01]  /*04b0*/  PRMT R21, RZ, 0x7610, R21 ;  /* 0x00007610ff157816 */ /* 0x000fe20000000015 */
[----:B------:R-:W-:-:S04]  /*04c0*/  IMAD.WIDE R8, R12, R7, c[0x0][0x160] ;  /* 0x000058000c087625 */ /* 0x000fc800078e0207 */
[----:B------:R-:W-:Y:S01]  /*04d0*/  IMAD.WIDE R6, R12, R7, c[0x0][0x170] ;  /* 0x00005c000c067625 */ /* 0x000fe200078e0207 */
[----:B------:R0:W2:Y:S04]  /*04e0*/  @!P0 LDG.E.EL.U16 R20, [R8.64] ;  /* 0x0000000408148981 */ /* 0x0000a8000c2e1500 */
[----:B------:R1:W3:Y:S01]  /*04f0*/  @!P0 LDG.E.EL.U16 R21, [R6.64] ;  /* 0x0000000406158981 */ /* 0x0002e2000c2e1500 */
[----:B0-----:R-:W-:Y:S01]  /*0500*/  IMAD.MOV.U32 R8, RZ, RZ, R4 ;  /* 0x000000ffff087224 */ /* 0x001fe200078e0004 */
[----:B------:R-:W-:-:S05]  /*0510*/  MOV R9, R11 ;  /* 0x0000000b00097202 */ /* 0x000fca0000000f00 */
[----:B------:R-:W4:Y:S01]  /*0520*/  LDG.E.EL.U16 R23, [R8.64] ;  /* 0x0000000408177981 */ /* 0x000f22000c2e1500 */
[----:B------:R-:W-:-:S03]  /*0530*/  FADD R22, R19, 1 ;  /* 0x3f80000013167421 */ /* 0x000fc60000000000 */
[----:B------:R-:W-:Y:S06]  /*0540*/  BAR.SYNC 0x0 ;  /* 0x0000000000007b1d */ /* 0x000fec0000000000 */
[----:B------:R-:W-:Y:S04]  /*0550*/  STS [R16.X4], R22 ;  /* 0x0000001610007388 */ /* 0x000fe80000004800 */
[----:B------:R-:W-:Y:S06]  /*0560*/  BAR.SYNC 0x0 ;  /* 0x0000000000007b1d */ /* 0x000fec0000000000 */
[----:B------:R-:W0:Y:S01]  /*0570*/  LDS R24, [R17.X4] ;  /* 0x0000000011187984 */ /* 0x000e220000004800 */
[----:B------:R-:W-:-:S02]  /*0580*/  IADD3 R14, R14, 0x4, RZ ;  /* 0x000000040e0e7810 */ /* 0x000fc40007ffe0ff */
[C---:B0-----:R-:W-:Y:S02]  /*0590*/  FSETP.GT.AND P2, PT, |R24|.reuse, 8.50705917302346158658e+37, PT ;  /* 0x7e8000001800780b */ /* 0x041fe40003f44200 */
[----:B------:R-:W-:-:S11]  /*05a0*/  FSETP.GEU.AND P3, PT, |R24|, 1.175494350822287508e-38, PT ;  /* 0x008000001800780b */ /* 0x000fd60003f6e200 */
[----:B------:R-:W-:-:S04]  /*05b0*/  @P2 FMUL R24, R24, 0.25 ;  /* 0x3e80000018182820 */ /* 0x000fc80000400000 */
[----:B------:R-:W-:-:S04]  /*05c0*/  @!P3 FMUL R24, R24, 16777216 ;  /* 0x4b8000001818b820 */ /* 0x000fc80000400000 */
[----:B-1----:R-:W0:Y:S01]  /*05d0*/  MUFU.RCP R7, R24 ;  /* 0x0000001800077308 */ /* 0x002e220000001000 */
[----:B------:R-:W-:Y:S02]  /*05e0*/  FSEL R19, R22, R19, !P1 ;  /* 0x0000001316137208 */ /* 0x000fe40004800000 */
[----:B------:R-:W-:Y:S02]  /*05f0*/  LEA R12, R5, R12, 0x2 ;  /* 0x0000000c050c7211 */ /* 0x000fe400078e10ff */
[----:B--2---:R-:W-:Y:S02]  /*0600*/  SEL R20, R20, RZ, !P0 ;  /* 0x000000ff14147207 */ /* 0x004fe40004000000 */
[----:B---3--:R-:W-:-:S03]  /*0610*/  SEL R21, R21, RZ, !P0 ;  /* 0x000000ff15157207 */ /* 0x008fc60004000000 */
[----:B------:R-:W-:Y:S02]  /*0620*/  HADD2.F32 R6, -RZ, R20.H0_H0 ;  /* 0x20000014ff067230 */ /* 0x000fe40000004100 */
[----:B------:R-:W-:Y:S02]  /*0630*/  HADD2.F32 R21, -RZ, R21.H0_H0 ;  /* 0x20000015ff157230 */ /* 0x000fe40000004100 */
[----:B----4-:R-:W-:-:S05]  /*0640*/  HADD2.F32 R23, -RZ, R23.H0_H0 ;  /* 0x20000017ff177230 */ /* 0x010fca0000004100 */
[----:B------:R-:W-:-:S04]  /*0650*/  FADD R6, R6, R23 ;  /* 0x0000001706067221 */ /* 0x000fc80000000000 */
[----:B------:R-:W-:-:S04]  /*0660*/  FFMA R21, R21, 0.125, R6 ;  /* 0x3e00000015157823 */ /* 0x000fc80000000006 */
[----:B------:R-:W-:-:S04]  /*0670*/  FADD R6, R21, -R18 ;  /* 0x8000001215067221 */ /* 0x000fc80000000000 */
[----:B------:R-:W-:-:S05]  /*0680*/  FMUL R9, R6, 0.25 ;  /* 0x3e80000006097820 */ /* 0x000fca0000400000 */
[----:B------:R-:W-:-:S05]  /*0690*/  FSEL R9, R9, R6, P2 ;  /* 0x0000000609097208 */ /* 0x000fca0001000000 */
[----:B------:R-:W-:Y:S01]  /*06a0*/  @!P3 FMUL R9, R9, 16777216 ;  /* 0x4b8000000909b820 */ /* 0x000fe20000400000 */
[----:B------:R-:W-:-:S03]  /*06b0*/  ISETP.GE.U32.AND P2, PT, R14, 0x13c, PT ;  /* 0x0000013c0e00780c */ /* 0x000fc60003f46070 */
[----:B0-----:R-:W-:-:S04]  /*06c0*/  FFMA R7, R7, R9, R18 ;  /* 0x0000000907077223 */ /* 0x001fc80000000012 */
[----:B------:R-:W-:-:S04]  /*06d0*/  FADD R21, R21, -R7 ;  /* 0x8000000715157221 */ /* 0x000fc80000000000 */
[----:B------:R-:W-:Y:S01]  /*06e0*/  FMUL R21, R6, R21 ;  /* 0x0000001506157220 */ /* 0x000fe20000400000 */
[----:B------:R-:W-:-:S04]  /*06f0*/  IADD3 R4, P3, R4, 0x8, RZ ;  /* 0x0000000804047810 */ /* 0x000fc80007f7e0ff */
[----:B------:R-:W-:Y:S01]  /*0700*/  FSEL R6, R21, -RZ, !P0 ;  /* 0x800000ff15067208 */ /* 0x000fe20004000000 */
[----:B------:R-:W-:Y:S01]  /*0710*/  IMAD.X R11, RZ, RZ, R11, P3 ;  /* 0x000000ffff0b7224 */ /* 0x000fe200018e060b */
[----:B------:R-:W-:-:S03]  /*0720*/  FSEL R18, R7, R18, !P0 ;  /* 0x0000001207127208 */ /* 0x000fc60004000000 */
[----:B------:R-:W-:Y:S01]  /*0730*/  FADD R15, R6, R15 ;  /* 0x0000000f060f7221 */ /* 0x000fe20000000000 */
[----:B------:R-:W-:Y:S05]  /*0740*/  @!P2 BRA `(.L_x_0) ;  /* 0xfffffd400000a947 */ /* 0x000fea000383ffff */
[----:B------:R-:W-:Y:S06]  /*0750*/  BAR.SYNC 0x0 ;  /* 0x0000000000007b1d */ /* 0x000fec0000000000 */
[----:B------:R-:W-:Y:S04]  /*0760*/  STS [R16.X4], R19 ;  /* 0x0000001310007388 */ /* 0x000fe80000004800 */
[----:B------:R-:W-:Y:S06]  /*0770*/  BAR.SYNC 0x0 ;  /* 0x0000000000007b1d */ /* 0x000fec0000000000 */
[----:B------:R-:W0:Y:S04]  /*0780*/  LDS R17, [R17.X4] ;  /* 0x0000000011117984 */ /* 0x000e280000004800 */
[----:B------:R-:W-:Y:S06]  /*0790*/  BAR.SYNC 0x0 ;  /* 0x0000000000007b1d */ /* 0x000fec0000000000 */
[----:B------:R-:W-:Y:S01]  /*07a0*/  ISETP.GE.AND P1, PT, R2, 0x100, PT ;  /* 0x000001000200780c */ /* 0x000fe20003f26270 */
[----:B------:R-:W-:Y:S01]  /*07b0*/  IMAD.SHL.U32 R4, R3, 0x4, RZ ;  /* 0x0000000403047824 */ /* 0x000fe200078e00ff */
[----:B------:R-:W-:-:S02]  /*07c0*/  SHF.L.U32 R5, R10, 0x4, RZ ;  /* 0x000000040a057819 */ /* 0x000fc400000006ff */
[----:B------:R-:W-:Y:S01]  /*07d0*/  ISETP.EQ.AND P0, PT, R3, RZ, !P0 ;  /* 0x000000ff0300720c */ /* 0x000fe20004702270 */
[----:B------:R-:W-:Y:S01]  /*07e0*/  IMAD.MOV.U32 R3, RZ, RZ, 0x4 ;  /* 0x00000004ff037424 */ /* 0x000fe200078e00ff */
[----:B------:R-:W-:-:S05]  /*07f0*/  LOP3.LUT R4, R5, R4, RZ, 0xfc, !PT ;  /* 0x0000000405047212 */ /* 0x000fca00078efcff */
[----:B------:R-:W-:Y:S04]  /*0800*/  STS [R4], R18 ;  /* 0x0000001204007388 */ /* 0x000fe80000000800 */
[----:B------:R-:W-:Y:S04]  /*0810*/  STS [R4+0x400], R15 ;  /* 0x0004000f04007388 */ /* 0x000fe80000000800 */
[----:B0-----:R-:W-:Y:S04]  /*0820*/  STS [R4+0x800], R17 ;  /* 0x0008001104007388 */ /* 0x001fe80000000800 */
[----:B------:R-:W-:Y:S06]  /*0830*/  BAR.SYNC 0x0 ;  /* 0x0000000000007b1d */ /* 0x000fec0000000000 */
[----:B------:R-:W0:Y:S04]  /*0840*/  @!P1 LDS R8, [R2.X4+0x800] ;  /* 0x0008000002089984 */ /* 0x000e280000004800 */
[----:B------:R-:W1:Y:S04]  /*0850*/  @!P1 LDS R6, [R2.X4] ;  /* 0x0000000002069984 */ /* 0x000e680000004800 */
[----:B------:R-:W2:Y:S04]  /*0860*/  @!P1 LDS R7, [R2.X4+0x400] ;  /* 0x0004000002079984 */ /* 0x000ea80000004800 */
[----:B0-----:R-:W0:Y:S04]  /*0870*/  SHFL.BFLY PT, R9, R8, 0x2, 0x1f ;  /* 0x0c401f0008097f89 */ /* 0x001e2800000e0000 */
[----:B-1----:R-:W1:Y:S04]  /*0880*/  SHFL.BFLY PT, R5, R6, 0x2, 0x1f ;  /* 0x0c401f0006057f89 */ /* 0x002e6800000e0000 */
[----:B--2---:R-:W2:Y:S01]  /*0890*/  SHFL.BFLY PT, R4, R7, 0x2, 0x1f ;  /* 0x0c401f0007047f89 */ /* 0x004ea200000e0000 */
[----:B0-----:R-:W-:-:S04]  /*08a0*/  FADD R11, R8, R9 ;  /* 0x00000009080b7221 */ /* 0x001fc80000000000 */
[C---:B------:R-:W-:Y:S01]  /*08b0*/  FMUL R12, R11.reuse, 0.25 ;  /* 0x3e8000000b0c7820 */ /* 0x040fe20000400000 */
[C---:B------:R-:W-:Y:S01]  /*08c0*/  FSETP.GEU.AND P2, PT, |R11|.reuse, 1.175494350822287508e-38, PT ;  /* 0x008000000b00780b */ /* 0x040fe20003f4e200 */
[----:B------:R-:W0:Y:S01]  /*08d0*/  SHFL.BFLY PT, R14, R11, 0x1, 0x1f ;  /* 0x0c201f000b0e7f89 */ /* 0x000e2200000e0000 */
[----:B------:R-:W-:Y:S01]  /*08e0*/  FSETP.GT.AND P1, PT, |R11|, 8.50705917302346158658e+37, PT ;  /* 0x7e8000000b00780b */ /* 0x000fe20003f24200 */
[----:B-1----:R-:W-:Y:S01]  /*08f0*/  FADD R5, -R6, R5 ;  /* 0x0000000506057221 */ /* 0x002fe20000000100 */
[----:B--2---:R-:W-:Y:S02]  /*0900*/  FADD R4, R7, R4 ;  /* 0x0000000407047221 */ /* 0x004fe40000000000 */
[----:B------:R-:W-:Y:S01]  /*0910*/  FSEL R12, R12, R11, P1 ;  /* 0x0000000b0c0c7208 */ /* 0x000fe20000800000 */
[----:B------:R-:W-:-:S04]  /*0920*/  FMUL R15, R5, R5 ;  /* 0x00000005050f7220 */ /* 0x000fc80000400000 */
[----:B------:R-:W-:Y:S02]  /*0930*/  FMUL R15, R8, R15 ;  /* 0x0000000f080f7220 */ /* 0x000fe40000400000 */
[----:B------:R-:W-:Y:S02]  /*0940*/  @!P2 FMUL R12, R12, 16777216 ;  /* 0x4b8000000c0ca820 */ /* 0x000fe40000400000 */
[----:B------:R-:W-:Y:S01]  /*0950*/  @P1 FMUL R9, R9, 0.25 ;  /* 0x3e80000009091820 */ /* 0x000fe20000400000 */
[----:B------:R-:W-:-:S03]  /*0960*/  FSETP.NEU.AND P1, PT, R11, RZ, PT ;  /* 0x000000ff0b00720b */ /* 0x000fc60003f2d000 */
[----:B------:R-:W1:Y:S01]  /*0970*/  MUFU.RCP R12, R12 ;  /* 0x0000000c000c7308 */ /* 0x000e620000001000 */
[----:B------:R-:W-:Y:S01]  /*0980*/  @!P2 FMUL R9, R9, 16777216 ;  /* 0x4b8000000909a820 */ /* 0x000fe20000400000 */
[----:B0-----:R-:W-:-:S04]  /*0990*/  FADD R17, R11, R14 ;  /* 0x0000000e0b117221 */ /* 0x001fc80000000000 */
[C---:B------:R-:W-:Y:S01]  /*09a0*/  FMUL R16, R17.reuse, 0.25 ;  /* 0x3e80000011107820 */ /* 0x040fe20000400000 */
[----:B------:R-:W-:Y:S01]  /*09b0*/  FSETP.GEU.AND P2, PT, |R17|, 1.175494350822287508e-38, PT ;  /* 0x008000001100780b */ /* 0x000fe20003f4e200 */
[----:B-1----:R-:W-:-:S05]  /*09c0*/  FMUL R9, R12, R9 ;  /* 0x000000090c097220 */ /* 0x002fca0000400000 */
[----:B------:R-:W-:Y:S02]  /*09d0*/  FSEL R9, R9, RZ, P1 ;  /* 0x000000ff09097208 */ /* 0x000fe40000800000 */
[----:B------:R-:W-:-:S03]  /*09e0*/  FSETP.GT.AND P1, PT, |R17|, 8.50705917302346158658e+37, PT ;  /* 0x7e8000001100780b */ /* 0x000fc60003f24200 */
[----:B------:R-:W-:Y:S01]  /*09f0*/  FFMA R5, R5, R9, R6 ;  /* 0x0000000905057223 */ /* 0x000fe20000000006 */
[----:B------:R-:W-:Y:S01]  /*0a00*/  FSEL R16, R16, R17, P1 ;  /* 0x0000001110107208 */ /* 0x000fe20000800000 */
[----:B------:R-:W-:-:S03]  /*0a10*/  FFMA R4, R9, R15, R4 ;  /* 0x0000000f09047223 */ /* 0x000fc60000000004 */
[----:B------:R-:W0:Y:S01]  /*0a20*/  SHFL.BFLY PT, R6, R5, 0x1, 0x1f ;  /* 0x0c201f0005067f89 */ /* 0x000e2200000e0000 */
[----:B------:R-:W-:-:S03]  /*0a30*/  @!P2 FMUL R16, R16, 16777216 ;  /* 0x4b8000001010a820 */ /* 0x000fc60000400000 */
[----:B------:R-:W1:Y:S01]  /*0a40*/  SHFL.BFLY PT, R7, R4, 0x1, 0x1f ;  /* 0x0c201f0004077f89 */ /* 0x000e6200000e0000 */
[----:B------:R-:W2:Y:S01]  /*0a50*/  MUFU.RCP R9, R16 ;  /* 0x0000001000097308 */ /* 0x000ea20000001000 */
[----:B------:R-:W-:Y:S01]  /*0a60*/  @P1 FMUL R14, R14, 0.25 ;  /* 0x3e8000000e0e1820 */ /* 0x000fe20000400000 */
[----:B------:R-:W-:-:S03]  /*0a70*/  ISETP.NE.AND P1, PT, R13, RZ, PT ;  /* 0x000000ff0d00720c */ /* 0x000fc60003f25270 */
[----:B------:R-:W-:Y:S01]  /*0a80*/  @!P2 FMUL R14, R14, 16777216 ;  /* 0x4b8000000e0ea820 */ /* 0x000fe20000400000 */
[----:B------:R-:W-:Y:S02]  /*0a90*/  FSETP.NEU.AND P2, PT, R17, RZ, PT ;  /* 0x000000ff1100720b */ /* 0x000fe40003f4d000 */
[----:B------:R-:W-:Y:S01]  /*0aa0*/  ISETP.LT.AND P1, PT, R2, 0x100, !P1 ;  /* 0x000001000200780c */ /* 0x000fe20004f21270 */
[----:B--2---:R-:W-:Y:S01]  /*0ab0*/  FMUL R9, R9, R14 ;  /* 0x0000000e09097220 */ /* 0x004fe20000400000 */
[----:B0-----:R-:W-:-:S04]  /*0ac0*/  FADD R6, -R5, R6 ;  /* 0x0000000605067221 */ /* 0x001fc80000000100 */
[----:B------:R-:W-:-:S07]  /*0ad0*/  FSEL R9, R9, RZ, P2 ;  /* 0x000000ff09097208 */ /* 0x000fce0001000000 */
[----:B------:R-:W-:Y:S01]  /*0ae0*/  @P1 STS [R2.X4+0x800], R17 ;  /* 0x0008001102001388 */ /* 0x000fe20000004800 */
[----:B------:R-:W-:Y:S01]  /*0af0*/  FMUL R12, R6, R6 ;  /* 0x00000006060c7220 */ /* 0x000fe20000400000 */
[----:B-1----:R-:W-:Y:S01]  /*0b00*/  FADD R8, R4, R7 ;  /* 0x0000000704087221 */ /* 0x002fe20000000000 */
[----:B------:R-:W-:Y:S02]  /*0b10*/  FFMA R7, R6, R9, R5 ;  /* 0x0000000906077223 */ /* 0x000fe40000000005 */
[----:B------:R-:W-:Y:S01]  /*0b20*/  FMUL R12, R11, R12 ;  /* 0x0000000c0b0c7220 */ /* 0x000fe20000400000 */
[----:B------:R-:W-:-:S03]  /*0b30*/  IMAD.WIDE R4, R0, R3, c[0x0][0x178] ;  /* 0x00005e0000047625 */ /* 0x000fc600078e0203 */
[----:B------:R-:W-:Y:S01]  /*0b40*/  FFMA R9, R9, R12, R8 ;  /* 0x0000000c09097223 */ /* 0x000fe20000000008 */
[----:B------:R-:W-:Y:S04]  /*0b50*/  @P1 STS [R2.X4], R7 ;  /* 0x0000000702001388 */ /* 0x000fe80000004800 */
[----:B------:R-:W-:Y:S04]  /*0b60*/  @P1 STS [R2.X4+0x400], R9 ;  /* 0x0004000902001388 */ /* 0x000fe80000004800 */
[----:B------:R-:W-:Y:S06]  /*0b70*/  BAR.SYNC 0x0 ;  /* 0x0000000000007b1d */ /* 0x000fec0000000000 */
[----:B------:R-:W0:Y:S04]  /*0b80*/  LDS R11, [R10.X16] ;  /* 0x000000000a0b7984 */ /* 0x000e28000000c800 */
[----:B0-----:R0:W-:Y:S01]  /*0b90*/  @P0 STG.E [R4.64], R11 ;  /* 0x0000000b04000986 */ /* 0x0011e2000c101904 */
[----:B------:R-:W-:Y:S05]  /*0ba0*/  @!P0 EXIT ;  /* 0x000000000000894d */ /* 0x000fea0003800000 */
[----:B0-----:R-:W0:Y:S01]  /*0bb0*/  LDS R5, [R10.X16+0x400] ;  /* 0x000400000a057984 */ /* 0x001e22000000c800 */
[----:B------:R-:W-:-:S05]  /*0bc0*/  IMAD.WIDE R2, R0, R3, c[0x0][0x180] ;  /* 0x0000600000027625 */ /* 0x000fca00078e0203 */
[----:B0-----:R-:W-:Y:S01]  /*0bd0*/  STG.E [R2.64], R5 ;  /* 0x0000000502007986 */ /* 0x001fe2000c101904 */
[----:B------:R-:W-:Y:S05]  /*0be0*/  EXIT ;  /* 0x000000000000794d */ /* 0x000fea0003800000 */
.L_x_1:
[----:B------:R-:W-:-:S00]  /*0bf0*/  BRA `(.L_x_1) ;  /* 0xfffffff000007947 */ /* 0x000fc0000383ffff */
[----:B------:R-:W-:-:S00]  /*0c00*/  NOP ;  /* 0x0000000000007918 */ /* 0x000fc00000000000 */
[----:B------:R-:W-:-:S00]  /*0c10*/  NOP ;  /* 0x0000000000007918 */ /* 0x000fc00000000000 */
[----:B------:R-:W-:-:S00]  /*0c20*/  NOP ;  /* 0x0000000000007918 */ /* 0x000fc00000000000 */
[----:B------:R-:W-:-:S00]  /*0c30*/  NOP ;  /* 0x0000000000007918 */ /* 0x000fc00000000000 */
[----:B------:R-:W-:-:S00]  /*0c40*/  NOP ;  /* 0x0000000000007918 */ /* 0x000fc00000000000 */
[----:B------:R-:W-:-:S00]  /*0c50*/  NOP ;  /* 0x0000000000007918 */ /* 0x000fc00000000000 */
[----:B------:R-:W-:-:S00]  /*0c60*/  NOP ;  /* 0x0000000000007918 */ /* 0x000fc00000000000 */
[----:B------:R-:W-:-:S00]  /*0c70*/  NOP ;  /* 0x0000000000007918 */ /* 0x000fc00000000000 */
.L_x_2:


//--------------------- .nv.shared.triton__0d1d2d3d4d56789de --------------------------
	.section	.nv.shared.triton__0d1d2d3d4d56789de,"aw",@nobits
	.align	16
